//
// Generated by NVIDIA NVVM Compiler
//
// Compiler Build ID: CL-36424714
// Cuda compilation tools, release 13.0, V13.0.88
// Based on NVVM 20.0.0
//

.version 9.0
.target sm_100
.address_size 64

	// .globl	_Z8multiplyPiS_S_i

.visible .entry _Z8multiplyPiS_S_i(
	.param .u64 .ptr .align 1 _Z8multiplyPiS_S_i_param_0,
	.param .u64 .ptr .align 1 _Z8multiplyPiS_S_i_param_1,
	.param .u64 .ptr .align 1 _Z8multiplyPiS_S_i_param_2,
	.param .u32 _Z8multiplyPiS_S_i_param_3
)
{
	.reg .pred 	%p<10>;
	.reg .b32 	%r<105>;
	.reg .b64 	%rd<53>;

	ld.param.u64 	%rd11, [_Z8multiplyPiS_S_i_param_0];
	ld.param.u64 	%rd12, [_Z8multiplyPiS_S_i_param_1];
	ld.param.u32 	%r32, [_Z8multiplyPiS_S_i_param_3];
	cvta.to.global.u64 	%rd1, %rd12;
	cvta.to.global.u64 	%rd2, %rd11;
	mov.u32 	%r34, %ntid.x;
	mov.u32 	%r35, %ctaid.x;
	mov.u32 	%r36, %tid.x;
	mad.lo.s32 	%r1, %r34, %r35, %r36;
	rem.s32 	%r2, %r1, %r32;
	setp.lt.s32 	%p1, %r32, 1;
	mov.b32 	%r104, 0;
	@%p1 bra 	$L__BB0_12;
	sub.s32 	%r91, %r1, %r2;
	and.b32  	%r4, %r32, 7;
	setp.lt.u32 	%p2, %r32, 8;
	mov.b32 	%r99, 0;
	mov.u32 	%r104, %r99;
	@%p2 bra 	$L__BB0_4;
	and.b32  	%r99, %r32, 2147483640;
	neg.s32 	%r93, %r99;
	mul.wide.u32 	%rd13, %r32, 4;
	add.s64 	%rd3, %rd1, %rd13;
	mul.wide.u32 	%rd14, %r32, 8;
	add.s64 	%rd4, %rd1, %rd14;
	mul.wide.u32 	%rd15, %r32, 12;
	add.s64 	%rd5, %rd1, %rd15;
	mul.wide.u32 	%rd16, %r32, 16;
	add.s64 	%rd6, %rd1, %rd16;
	mul.wide.u32 	%rd17, %r32, 20;
	add.s64 	%rd7, %rd1, %rd17;
	mul.wide.u32 	%rd18, %r32, 24;
	add.s64 	%rd8, %rd1, %rd18;
	mul.wide.u32 	%rd19, %r32, 28;
	add.s64 	%rd9, %rd1, %rd19;
	mov.b32 	%r104, 0;
	mov.u32 	%r92, %r2;
$L__BB0_3:
	.pragma "nounroll";
	mul.wide.s32 	%rd20, %r92, 4;
	add.s64 	%rd21, %rd3, %rd20;
	add.s64 	%rd22, %rd4, %rd20;
	add.s64 	%rd23, %rd5, %rd20;
	add.s64 	%rd24, %rd6, %rd20;
	add.s64 	%rd25, %rd7, %rd20;
	add.s64 	%rd26, %rd8, %rd20;
	add.s64 	%rd27, %rd9, %rd20;
	add.s64 	%rd28, %rd1, %rd20;
	mul.wide.s32 	%rd29, %r91, 4;
	add.s64 	%rd30, %rd2, %rd29;
	ld.global.u32 	%r40, [%rd30];
	ld.global.u32 	%r41, [%rd28];
	mad.lo.s32 	%r42, %r41, %r40, %r104;
	ld.global.u32 	%r43, [%rd30+4];
	ld.global.u32 	%r44, [%rd21];
	mad.lo.s32 	%r45, %r44, %r43, %r42;
	ld.global.u32 	%r46, [%rd30+8];
	ld.global.u32 	%r47, [%rd22];
	mad.lo.s32 	%r48, %r47, %r46, %r45;
	ld.global.u32 	%r49, [%rd30+12];
	ld.global.u32 	%r50, [%rd23];
	mad.lo.s32 	%r51, %r50, %r49, %r48;
	ld.global.u32 	%r52, [%rd30+16];
	ld.global.u32 	%r53, [%rd24];
	mad.lo.s32 	%r54, %r53, %r52, %r51;
	ld.global.u32 	%r55, [%rd30+20];
	ld.global.u32 	%r56, [%rd25];
	mad.lo.s32 	%r57, %r56, %r55, %r54;
	ld.global.u32 	%r58, [%rd30+24];
	ld.global.u32 	%r59, [%rd26];
	mad.lo.s32 	%r60, %r59, %r58, %r57;
	ld.global.u32 	%r61, [%rd30+28];
	ld.global.u32 	%r62, [%rd27];
	mad.lo.s32 	%r104, %r62, %r61, %r60;
	add.s32 	%r93, %r93, 8;
	shl.b32 	%r63, %r32, 3;
	add.s32 	%r92, %r92, %r63;
	add.s32 	%r91, %r91, 8;
	setp.ne.s32 	%p3, %r93, 0;
	@%p3 bra 	$L__BB0_3;
$L__BB0_4:
	setp.eq.s32 	%p4, %r4, 0;
	@%p4 bra 	$L__BB0_12;
	sub.s32 	%r18, %r1, %r2;
	and.b32  	%r19, %r32, 3;
	setp.lt.u32 	%p5, %r4, 4;
	@%p5 bra 	$L__BB0_7;
	add.s32 	%r65, %r18, %r99;
	mul.wide.s32 	%rd31, %r65, 4;
	add.s64 	%rd32, %rd2, %rd31;
	ld.global.u32 	%r66, [%rd32];
	mad.lo.s32 	%r67, %r99, %r32, %r2;
	mul.wide.s32 	%rd33, %r67, 4;
	add.s64 	%rd34, %rd1, %rd33;
	ld.global.u32 	%r68, [%rd34];
	mad.lo.s32 	%r69, %r68, %r66, %r104;
	ld.global.u32 	%r70, [%rd32+4];
	mul.wide.u32 	%rd35, %r32, 4;
	add.s64 	%rd36, %rd34, %rd35;
	ld.global.u32 	%r71, [%rd36];
	mad.lo.s32 	%r72, %r71, %r70, %r69;
	ld.global.u32 	%r73, [%rd32+8];
	add.s64 	%rd37, %rd36, %rd35;
	ld.global.u32 	%r74, [%rd37];
	mad.lo.s32 	%r75, %r74, %r73, %r72;
	ld.global.u32 	%r76, [%rd32+12];
	add.s64 	%rd38, %rd37, %rd35;
	ld.global.u32 	%r77, [%rd38];
	mad.lo.s32 	%r104, %r77, %r76, %r75;
	add.s32 	%r99, %r99, 4;
$L__BB0_7:
	setp.eq.s32 	%p6, %r19, 0;
	@%p6 bra 	$L__BB0_12;
	setp.eq.s32 	%p7, %r19, 1;
	@%p7 bra 	$L__BB0_10;
	add.s32 	%r79, %r18, %r99;
	mul.wide.s32 	%rd39, %r79, 4;
	add.s64 	%rd40, %rd2, %rd39;
	ld.global.u32 	%r80, [%rd40];
	mad.lo.s32 	%r81, %r99, %r32, %r2;
	mul.wide.s32 	%rd41, %r81, 4;
	add.s64 	%rd42, %rd1, %rd41;
	ld.global.u32 	%r82, [%rd42];
	mad.lo.s32 	%r83, %r82, %r80, %r104;
	ld.global.u32 	%r84, [%rd40+4];
	mul.wide.u32 	%rd43, %r32, 4;
	add.s64 	%rd44, %rd42, %rd43;
	ld.global.u32 	%r85, [%rd44];
	mad.lo.s32 	%r104, %r85, %r84, %r83;
	add.s32 	%r99, %r99, 2;
$L__BB0_10:
	and.b32  	%r86, %r32, 1;
	setp.eq.b32 	%p8, %r86, 1;
	not.pred 	%p9, %p8;
	@%p9 bra 	$L__BB0_12;
	add.s32 	%r87, %r18, %r99;
	mul.wide.s32 	%rd45, %r87, 4;
	add.s64 	%rd46, %rd2, %rd45;
	ld.global.u32 	%r88, [%rd46];
	mad.lo.s32 	%r89, %r99, %r32, %r2;
	mul.wide.s32 	%rd47, %r89, 4;
	add.s64 	%rd48, %rd1, %rd47;
	ld.global.u32 	%r90, [%rd48];
	mad.lo.s32 	%r104, %r90, %r88, %r104;
$L__BB0_12:
	ld.param.u64 	%rd52, [_Z8multiplyPiS_S_i_param_2];
	cvta.to.global.u64 	%rd49, %rd52;
	mul.wide.s32 	%rd50, %r1, 4;
	add.s64 	%rd51, %rd49, %rd50;
	st.global.u32 	[%rd51], %r104;
	ret;

}


// ===== COMPILED SASS (sm_100) =====

	.target	sm_100

	.elftype	@"ET_EXEC"


//--------------------- .note.nv.tkinfo           --------------------------
	.section	.note.nv.tkinfo,"",@"SHT_NOTE"
	.sectionflags	@"SHF_NOTE_NV_TKINFO"
	.tkinfo
        /*0018*/ 	.word	0x00000002
        /*0030*/ 	.string	""
        /*0030*/ 	.string	"ptxas"
        /*0030*/ 	.string	"Cuda compilation tools, release 13.0, V13.0.88"
        /*0030*/ 	.string	"Build cuda_13.0.r13.0/compiler.36424714_0"
        /*0030*/ 	.string	"-arch sm_100 -m 64 "



//--------------------- .note.nv.cuinfo           --------------------------
	.section	.note.nv.cuinfo,"",@"SHT_NOTE"
	.sectionflags	@"SHF_NOTE_NV_CUINFO"
        /*0018*/ 	.short	0x0002
        /*001a*/ 	.short	0x0064
        /*001c*/ 	.short	0x0082
	.zero		2


//--------------------- .nv.info                  --------------------------
	.section	.nv.info,"",@"SHT_CUDA_INFO"
	.align	4


	//----- nvinfo : EIATTR_REGCOUNT
	.align		4
        /*0000*/ 	.byte	0x04, 0x2f
        /*0002*/ 	.short	(.L_1 - .L_0)
	.align		4
.L_0:
        /*0004*/ 	.word	index@(_Z8multiplyPiS_S_i)
        /*0008*/ 	.word	0x0000001f


	//----- nvinfo : EIATTR_FRAME_SIZE
	.align		4
.L_1:
        /*000c*/ 	.byte	0x04, 0x11
        /*000e*/ 	.short	(.L_3 - .L_2)
	.align		4
.L_2:
        /*0010*/ 	.word	index@(_Z8multiplyPiS_S_i)
        /*0014*/ 	.word	0x00000000


	//----- nvinfo : EIATTR_MIN_STACK_SIZE
	.align		4
.L_3:
        /*0018*/ 	.byte	0x04, 0x12
        /*001a*/ 	.short	(.L_5 - .L_4)
	.align		4
.L_4:
        /*001c*/ 	.word	index@(_Z8multiplyPiS_S_i)
        /*0020*/ 	.word	0x00000000
.L_5:


//--------------------- .nv.compat                --------------------------
	.section	.nv.compat,"",@"SHT_CUDA_COMPAT_INFO"
	.align	4
        /*0000*/ 	.byte	0x02, 0x09, 0x00, 0x00, 0x02, 0x02, 0x01, 0x00, 0x02, 0x05, 0x05, 0x00, 0x03, 0x07, 0x01, 0x01
        /*0010*/ 	.byte	0x02, 0x03, 0x00, 0x00, 0x02, 0x06, 0x01, 0x00, 0x04, 0x0b, 0x08, 0x00, 0x09, 0x00, 0x00, 0x00
        /*0020*/ 	.byte	0x00, 0x00, 0x00, 0x00


//--------------------- .nv.info._Z8multiplyPiS_S_i --------------------------
	.section	.nv.info._Z8multiplyPiS_S_i,"",@"SHT_CUDA_INFO"
	.sectionflags	@""
	.align	4


	//----- nvinfo : EIATTR_CUDA_API_VERSION
	.align		4
        /*0000*/ 	.byte	0x04, 0x37
        /*0002*/ 	.short	(.L_7 - .L_6)
.L_6:
        /*0004*/ 	.word	0x00000082


	//----- nvinfo : EIATTR_KPARAM_INFO
	.align		4
.L_7:
        /*0008*/ 	.byte	0x04, 0x17
        /*000a*/ 	.short	(.L_9 - .L_8)
.L_8:
        /*000c*/ 	.word	0x00000000
        /*0010*/ 	.short	0x0003
        /*0012*/ 	.short	0x0018
        /*0014*/ 	.byte	0x00, 0xf0, 0x11, 0x00


	//----- nvinfo : EIATTR_KPARAM_INFO
	.align		4
.L_9:
        /*0018*/ 	.byte	0x04, 0x17
        /*001a*/ 	.short	(.L_11 - .L_10)
.L_10:
        /*001c*/ 	.word	0x00000000
        /*0020*/ 	.short	0x0002
        /*0022*/ 	.short	0x0010
        /*0024*/ 	.byte	0x00, 0xf5, 0x21, 0x00


	//----- nvinfo : EIATTR_KPARAM_INFO
	.align		4
.L_11:
        /*0028*/ 	.byte	0x04, 0x17
        /*002a*/ 	.short	(.L_13 - .L_12)
.L_12:
        /*002c*/ 	.word	0x00000000
        /*0030*/ 	.short	0x0001
        /*0032*/ 	.short	0x0008
        /*0034*/ 	.byte	0x00, 0xf5, 0x21, 0x00


	//----- nvinfo : EIATTR_KPARAM_INFO
	.align		4
.L_13:
        /*0038*/ 	.byte	0x04, 0x17
        /*003a*/ 	.short	(.L_15 - .L_14)
.L_14:
        /*003c*/ 	.word	0x00000000
        /*0040*/ 	.short	0x0000
        /*0042*/ 	.short	0x0000
        /*0044*/ 	.byte	0x00, 0xf5, 0x21, 0x00


	//----- nvinfo : EIATTR_SPARSE_MMA_MASK
	.align		4
.L_15:
        /*0048*/ 	.byte	0x03, 0x50
        /*004a*/ 	.short	0x0000


	//----- nvinfo : EIATTR_MAXREG_COUNT
	.align		4
        /*004c*/ 	.byte	0x03, 0x1b
        /*004e*/ 	.short	0x00ff


	//----- nvinfo : EIATTR_MERCURY_ISA_VERSION
	.align		4
        /*0050*/ 	.byte	0x03, 0x5f
        /*0052*/ 	.short	0x0101


	//----- nvinfo : EIATTR_VRC_CTA_INIT_COUNT
	.align		4
        /*0054*/ 	.byte	0x02, 0x4a
	.zero		1
	.zero		1


	//----- nvinfo : EIATTR_EXIT_INSTR_OFFSETS
	.align		4
        /*0058*/ 	.byte	0x04, 0x1c
        /*005a*/ 	.short	(.L_17 - .L_16)


	//   ....[0]....
.L_16:
        /*005c*/ 	.word	0x00000ac0


	//----- nvinfo : EIATTR_CBANK_PARAM_SIZE
	.align		4
.L_17:
        /*0060*/ 	.byte	0x03, 0x19
        /*0062*/ 	.short	0x001c


	//----- nvinfo : EIATTR_PARAM_CBANK
	.align		4
        /*0064*/ 	.byte	0x04, 0x0a
        /*0066*/ 	.short	(.L_19 - .L_18)
	.align		4
.L_18:
        /*0068*/ 	.word	index@(.nv.constant0._Z8multiplyPiS_S_i)
        /*006c*/ 	.short	0x0380
        /*006e*/ 	.short	0x001c


	//----- nvinfo : EIATTR_SW_WAR
	.align		4
.L_19:
        /*0070*/ 	.byte	0x04, 0x36
        /*0072*/ 	.short	(.L_21 - .L_20)
.L_20:
        /*0074*/ 	.word	0x00000008
.L_21:


//--------------------- .nv.callgraph             --------------------------
	.section	.nv.callgraph,"",@"SHT_CUDA_CALLGRAPH"
	.align	4
	.sectionentsize	8
	.align		4
        /*0000*/ 	.word	0x00000000
	.align		4
        /*0004*/ 	.word	0xffffffff
	.align		4
        /*0008*/ 	.word	0x00000000
	.align		4
        /*000c*/ 	.word	0xfffffffe
	.align		4
        /*0010*/ 	.word	0x00000000
	.align		4
        /*0014*/ 	.word	0xfffffffd
	.align		4
        /*0018*/ 	.word	0x00000000
	.align		4
        /*001c*/ 	.word	0xfffffffc


//--------------------- .text._Z8multiplyPiS_S_i  --------------------------
	.section	.text._Z8multiplyPiS_S_i,"ax",@progbits
	.align	128
        .global         _Z8multiplyPiS_S_i
        .type           _Z8multiplyPiS_S_i,@function
        .size           _Z8multiplyPiS_S_i,(.L_x_5 - _Z8multiplyPiS_S_i)
        .other          _Z8multiplyPiS_S_i,@"STO_CUDA_ENTRY STV_DEFAULT"
_Z8multiplyPiS_S_i:
.text._Z8multiplyPiS_S_i:
[----:B------:R-:W-:Y:S01]  /*0000*/  LDC R1, c[0x0][0x37c] ;  /* 0x0000df00ff017b82 */ /* 0x000fe20000000800 */
[----:B------:R-:W0:Y:S01]  /*0010*/  LDCU UR18, c[0x0][0x398] ;  /* 0x00007300ff1277ac */ /* 0x000e220008000800 */
[----:B------:R-:W1:Y:S01]  /*0020*/  S2R R0, SR_CTAID.X ;  /* 0x0000000000007919 */ /* 0x000e620000002500 */
[----:B------:R-:W-:Y:S01]  /*0030*/  MOV R12, RZ ;  /* 0x000000ff000c7202 */ /* 0x000fe20000000f00 */
[----:B------:R-:W1:Y:S01]  /*0040*/  LDCU UR4, c[0x0][0x360] ;  /* 0x00006c00ff0477ac */ /* 0x000e620008000800 */
[----:B------:R-:W1:Y:S01]  /*0050*/  S2R R5, SR_TID.X ;  /* 0x0000000000057919 */ /* 0x000e620000002100 */
[----:B------:R-:W2:Y:S01]  /*0060*/  LDCU.64 UR16, c[0x0][0x358] ;  /* 0x00006b00ff1077ac */ /* 0x000ea20008000a00 */
[----:B0-----:R-:W-:Y:S01]  /*0070*/  IABS R6, UR18 ;  /* 0x0000001200067c13 */ /* 0x001fe20008000000 */
[----:B------:R-:W-:-:S03]  /*0080*/  UISETP.GE.AND UP0, UPT, UR18, 0x1, UPT ;  /* 0x000000011200788c */ /* 0x000fc6000bf06270 */
[----:B------:R-:W0:Y:S08]  /*0090*/  I2F.RP R4, R6 ;  /* 0x0000000600047306 */ /* 0x000e300000209400 */
[----:B0-----:R-:W0:Y:S01]  /*00a0*/  MUFU.RCP R4, R4 ;  /* 0x0000000400047308 */ /* 0x001e220000001000 */
[----:B-1----:R-:W-:-:S05]  /*00b0*/  IMAD R0, R0, UR4, R5 ;  /* 0x0000000400007c24 */ /* 0x002fca000f8e0205 */
[----:B------:R-:W-:Y:S02]  /*00c0*/  IABS R13, R0 ;  /* 0x00000000000d7213 */ /* 0x000fe40000000000 */
[----:B------:R-:W-:Y:S02]  /*00d0*/  ISETP.GE.AND P2, PT, R0, RZ, PT ;  /* 0x000000ff0000720c */ /* 0x000fe40003f46270 */
[----:B0-----:R-:W-:-:S04]  /*00e0*/  IADD3 R2, PT, PT, R4, 0xffffffe, RZ ;  /* 0x0ffffffe04027810 */ /* 0x001fc80007ffe0ff */
[----:B------:R0:W1:Y:S02]  /*00f0*/  F2I.FTZ.U32.TRUNC.NTZ R3, R2 ;  /* 0x0000000200037305 */ /* 0x000064000021f000 */
[----:B0-----:R-:W-:Y:S01]  /*0100*/  HFMA2 R2, -RZ, RZ, 0, 0 ;  /* 0x00000000ff027431 */ /* 0x001fe200000001ff */
[----:B-1----:R-:W-:-:S05]  /*0110*/  IADD3 R7, PT, PT, RZ, -R3, RZ ;  /* 0x80000003ff077210 */ /* 0x002fca0007ffe0ff */
[----:B------:R-:W-:-:S04]  /*0120*/  IMAD R5, R7, R6, RZ ;  /* 0x0000000607057224 */ /* 0x000fc800078e02ff */
[----:B------:R-:W-:-:S06]  /*0130*/  IMAD.HI.U32 R3, R3, R5, R2 ;  /* 0x0000000503037227 */ /* 0x000fcc00078e0002 */
[----:B------:R-:W-:-:S05]  /*0140*/  IMAD.HI.U32 R3, R3, R13, RZ ;  /* 0x0000000d03037227 */ /* 0x000fca00078e00ff */
[----:B------:R-:W-:-:S05]  /*0150*/  IADD3 R3, PT, PT, -R3, RZ, RZ ;  /* 0x000000ff03037210 */ /* 0x000fca0007ffe1ff */
[----:B------:R-:W-:-:S05]  /*0160*/  IMAD R13, R6, R3, R13 ;  /* 0x00000003060d7224 */ /* 0x000fca00078e020d */
[----:B------:R-:W-:-:S13]  /*0170*/  ISETP.GT.U32.AND P0, PT, R6, R13, PT ;  /* 0x0000000d0600720c */ /* 0x000fda0003f04070 */
[----:B------:R-:W-:Y:S02]  /*0180*/  @!P0 IADD3 R13, PT, PT, R13, -R6, RZ ;  /* 0x800000060d0d8210 */ /* 0x000fe40007ffe0ff */
[----:B------:R-:W-:Y:S02]  /*0190*/  ISETP.NE.AND P0, PT, RZ, UR18, PT ;  /* 0x00000012ff007c0c */ /* 0x000fe4000bf05270 */
[----:B------:R-:W-:-:S13]  /*01a0*/  ISETP.GT.U32.AND P1, PT, R6, R13, PT ;  /* 0x0000000d0600720c */ /* 0x000fda0003f24070 */
[----:B------:R-:W-:-:S04]  /*01b0*/  @!P1 IADD3 R13, PT, PT, R13, -R6, RZ ;  /* 0x800000060d0d9210 */ /* 0x000fc80007ffe0ff */
[----:B------:R-:W-:Y:S02]  /*01c0*/  @!P2 IADD3 R13, PT, PT, -R13, RZ, RZ ;  /* 0x000000ff0d0da210 */ /* 0x000fe40007ffe1ff */
[----:B------:R-:W-:Y:S01]  /*01d0*/  @!P0 LOP3.LUT R13, RZ, UR18, RZ, 0x33, !PT ;  /* 0x00000012ff0d8c12 */ /* 0x000fe2000f8e33ff */
[----:B--2---:R-:W-:Y:S06]  /*01e0*/  BRA.U !UP0, `(.L_x_0) ;  /* 0x0000000908287547 */ /* 0x004fec000b800000 */
[----:B------:R-:W-:Y:S01]  /*01f0*/  UISETP.GE.U32.AND UP1, UPT, UR18, 0x8, UPT ;  /* 0x000000081200788c */ /* 0x000fe2000bf26070 */
[----:B------:R-:W-:Y:S01]  /*0200*/  MOV R12, RZ ;  /* 0x000000ff000c7202 */ /* 0x000fe20000000f00 */
[----:B------:R-:W-:Y:S01]  /*0210*/  ULOP3.LUT UR19, UR18, 0x7, URZ, 0xc0, !UPT ;  /* 0x0000000712137892 */ /* 0x000fe2000f8ec0ff */
[----:B------:R-:W-:-:S03]  /*0220*/  UMOV UR4, URZ ;  /* 0x000000ff00047c82 */ /* 0x000fc60008000000 */
[----:B------:R-:W-:-:S03]  /*0230*/  UISETP.NE.AND UP0, UPT, UR19, URZ, UPT ;  /* 0x000000ff1300728c */ /* 0x000fc6000bf05270 */
[----:B------:R-:W-:Y:S08]  /*0240*/  BRA.U !UP1, `(.L_x_1) ;  /* 0x0000000109f87547 */ /* 0x000ff0000b800000 */
[----:B------:R-:W0:Y:S01]  /*0250*/  LDCU.64 UR20, c[0x0][0x388] ;  /* 0x00007100ff1477ac */ /* 0x000e220008000a00 */
[----:B------:R-:W-:Y:S02]  /*0260*/  HFMA2 R12, -RZ, RZ, 0, 0 ;  /* 0x00000000ff0c7431 */ /* 0x000fe400000001ff */
[----:B------:R-:W-:Y:S01]  /*0270*/  IMAD.IADD R14, R0, 0x1, -R13 ;  /* 0x00000001000e7824 */ /* 0x000fe200078e0a0d */
[----:B------:R-:W-:Y:S01]  /*0280*/  MOV R15, R13 ;  /* 0x0000000d000f7202 */ /* 0x000fe20000000f00 */
[----:B------:R-:W-:-:S04]  /*0290*/  ULOP3.LUT UR4, UR18, 0x7ffffff8, URZ, 0xc0, !UPT ;  /* 0x7ffffff812047892 */ /* 0x000fc8000f8ec0ff */
[----:B------:R-:W-:Y:S02]  /*02a0*/  UIADD3 UR5, UPT, UPT, -UR4, URZ, URZ ;  /* 0x000000ff04057290 */ /* 0x000fe4000fffe1ff */
[----:B0-----:R-:W-:Y:S02]  /*02b0*/  UIMAD.WIDE.U32 UR6, UR18, 0xc, UR20 ;  /* 0x0000000c120678a5 */ /* 0x001fe4000f8e0014 */
[----:B------:R-:W-:Y:S02]  /*02c0*/  UIMAD.WIDE.U32 UR8, UR18, 0x10, UR20 ;  /* 0x00000010120878a5 */ /* 0x000fe4000f8e0014 */
[----:B------:R-:W-:Y:S02]  /*02d0*/  UIMAD.WIDE.U32 UR10, UR18, 0x14, UR20 ;  /* 0x00000014120a78a5 */ /* 0x000fe4000f8e0014 */
[----:B------:R-:W-:Y:S02]  /*02e0*/  UIMAD.WIDE.U32 UR12, UR18, 0x18, UR20 ;  /* 0x00000018120c78a5 */ /* 0x000fe4000f8e0014 */
[----:B------:R-:W-:-:S12]  /*02f0*/  UIMAD.WIDE.U32 UR14, UR18, 0x1c, UR20 ;  /* 0x0000001c120e78a5 */ /* 0x000fd8000f8e0014 */
.L_x_2:
[----:B------:R-:W0:Y:S01]  /*0300*/  LDC.64 R2, c[0x0][0x380] ;  /* 0x0000e000ff027b82 */ /* 0x000e220000000a00 */
[----:B------:R-:W-:Y:S01]  /*0310*/  UIMAD.WIDE.U32 UR24, UR18, 0x4, UR20 ;  /* 0x00000004121878a5 */ /* 0x000fe2000f8e0014 */
[----:B------:R-:W-:Y:S01]  /*0320*/  MOV R8, 0x4 ;  /* 0x0000000400087802 */ /* 0x000fe20000000f00 */
[----:B------:R-:W-:-:S04]  /*0330*/  UIMAD.WIDE.U32 UR22, UR18, 0x8, UR20 ;  /* 0x00000008121678a5 */ /* 0x000fc8000f8e0014 */
[----:B------:R-:W-:Y:S01]  /*0340*/  MOV R4, UR24 ;  /* 0x0000001800047c02 */ /* 0x000fe20008000f00 */
[C---:B------:R-:W-:Y:S01]  /*0350*/  IMAD.WIDE R8, R15.reuse, R8, UR20 ;  /* 0x000000140f087e25 */ /* 0x040fe2000f8e0208 */
[----:B------:R-:W-:Y:S02]  /*0360*/  MOV R5, UR25 ;  /* 0x0000001900057c02 */ /* 0x000fe40008000f00 */
[----:B------:R-:W-:Y:S02]  /*0370*/  MOV R6, UR22 ;  /* 0x0000001600067c02 */ /* 0x000fe40008000f00 */
[----:B------:R-:W-:Y:S01]  /*0380*/  MOV R7, UR23 ;  /* 0x0000001700077c02 */ /* 0x000fe20008000f00 */
[----:B------:R-:W-:Y:S01]  /*0390*/  IMAD.WIDE R4, R15, 0x4, R4 ;  /* 0x000000040f047825 */ /* 0x000fe200078e0204 */
[----:B------:R1:W2:Y:S03]  /*03a0*/  LDG.E R20, desc[UR16][R8.64] ;  /* 0x0000001008147981 */ /* 0x0002a6000c1e1900 */
[----:B0-----:R-:W-:Y:S01]  /*03b0*/  IMAD.WIDE R2, R14, 0x4, R2 ;  /* 0x000000040e027825 */ /* 0x001fe200078e0202 */
[----:B------:R0:W3:Y:S04]  /*03c0*/  LDG.E R19, desc[UR16][R4.64] ;  /* 0x0000001004137981 */ /* 0x0000e8000c1e1900 */
[----:B------:R-:W2:Y:S01]  /*03d0*/  LDG.E R21, desc[UR16][R2.64] ;  /* 0x0000001002157981 */ /* 0x000ea2000c1e1900 */
[----:B------:R-:W-:-:S02]  /*03e0*/  IMAD.MOV.U32 R24, RZ, RZ, 0x4 ;  /* 0x00000004ff187424 */ /* 0x000fc400078e00ff */
[C---:B------:R-:W-:Y:S01]  /*03f0*/  IMAD.WIDE R6, R15.reuse, 0x4, R6 ;  /* 0x000000040f067825 */ /* 0x040fe200078e0206 */
[----:B------:R-:W3:Y:S01]  /*0400*/  LDG.E R18, desc[UR16][R2.64+0x4] ;  /* 0x0000041002127981 */ /* 0x000ee2000c1e1900 */
[----:B------:R-:W-:Y:S02]  /*0410*/  MOV R10, 0x4 ;  /* 0x00000004000a7802 */ /* 0x000fe40000000f00 */
[----:B------:R-:W-:Y:S01]  /*0420*/  IMAD.WIDE R24, R15, R24, UR6 ;  /* 0x000000060f187e25 */ /* 0x000fe2000f8e0218 */
[----:B------:R4:W5:Y:S01]  /*0430*/  LDG.E R17, desc[UR16][R6.64] ;  /* 0x0000001006117981 */ /* 0x000962000c1e1900 */
[----:B------:R-:W-:-:S03]  /*0440*/  MOV R26, 0x4 ;  /* 0x00000004001a7802 */ /* 0x000fc60000000f00 */
[----:B------:R-:W5:Y:S01]  /*0450*/  LDG.E R16, desc[UR16][R2.64+0x8] ;  /* 0x0000081002107981 */ /* 0x000f62000c1e1900 */
[----:B-1----:R-:W-:-:S03]  /*0460*/  IMAD.WIDE R8, R15, R10, UR8 ;  /* 0x000000080f087e25 */ /* 0x002fc6000f8e020a */
[----:B------:R-:W5:Y:S01]  /*0470*/  LDG.E R23, desc[UR16][R24.64] ;  /* 0x0000001018177981 */ /* 0x000f62000c1e1900 */
[----:B0-----:R-:W-:-:S03]  /*0480*/  IMAD.WIDE R4, R15, R26, UR10 ;  /* 0x0000000a0f047e25 */ /* 0x001fc6000f8e021a */
[----:B------:R-:W5:Y:S01]  /*0490*/  LDG.E R22, desc[UR16][R2.64+0xc] ;  /* 0x00000c1002167981 */ /* 0x000f62000c1e1900 */
[----:B------:R-:W-:Y:S01]  /*04a0*/  MOV R28, 0x4 ;  /* 0x00000004001c7802 */ /* 0x000fe20000000f00 */
[C---:B----4-:R-:W-:Y:S02]  /*04b0*/  IMAD.WIDE R6, R15.reuse, R10, UR12 ;  /* 0x0000000c0f067e25 */ /* 0x050fe4000f8e020a */
[----:B------:R-:W4:Y:S04]  /*04c0*/  LDG.E R9, desc[UR16][R8.64] ;  /* 0x0000001008097981 */ /* 0x000f28000c1e1900 */
[----:B------:R-:W4:Y:S01]  /*04d0*/  LDG.E R26, desc[UR16][R2.64+0x10] ;  /* 0x00001010021a7981 */ /* 0x000f22000c1e1900 */
[----:B------:R-:W-:-:S03]  /*04e0*/  IMAD.WIDE R10, R15, R28, UR14 ;  /* 0x0000000e0f0a7e25 */ /* 0x000fc6000f8e021c */
[----:B------:R-:W4:Y:S04]  /*04f0*/  LDG.E R4, desc[UR16][R4.64] ;  /* 0x0000001004047981 */ /* 0x000f28000c1e1900 */
[----:B------:R-:W4:Y:S04]  /*0500*/  LDG.E R27, desc[UR16][R2.64+0x14] ;  /* 0x00001410021b7981 */ /* 0x000f28000c1e1900 */
[----:B------:R0:W4:Y:S04]  /*0510*/  LDG.E R7, desc[UR16][R6.64] ;  /* 0x0000001006077981 */ /* 0x000128000c1e1900 */
[----:B------:R-:W4:Y:S04]  /*0520*/  LDG.E R24, desc[UR16][R2.64+0x18] ;  /* 0x0000181002187981 */ /* 0x000f28000c1e1900 */
[----:B------:R-:W4:Y:S04]  /*0530*/  LDG.E R10, desc[UR16][R10.64] ;  /* 0x000000100a0a7981 */ /* 0x000f28000c1e1900 */
[----:B------:R-:W4:Y:S01]  /*0540*/  LDG.E R25, desc[UR16][R2.64+0x1c] ;  /* 0x00001c1002197981 */ /* 0x000f22000c1e1900 */
[----:B------:R-:W-:-:S04]  /*0550*/  UIADD3 UR5, UPT, UPT, UR5, 0x8, URZ ;  /* 0x0000000805057890 */ /* 0x000fc8000fffe0ff */
[----:B------:R-:W-:Y:S01]  /*0560*/  UISETP.NE.AND UP1, UPT, UR5, URZ, UPT ;  /* 0x000000ff0500728c */ /* 0x000fe2000bf25270 */
[----:B0-----:R-:W-:Y:S02]  /*0570*/  MOV R6, UR18 ;  /* 0x0000001200067c02 */ /* 0x001fe40008000f00 */
[----:B------:R-:W-:Y:S02]  /*0580*/  IADD3 R14, PT, PT, R14, 0x8, RZ ;  /* 0x000000080e0e7810 */ /* 0x000fe40007ffe0ff */
[----:B------:R-:W-:Y:S01]  /*0590*/  LEA R15, R6, R15, 0x3 ;  /* 0x0000000f060f7211 */ /* 0x000fe200078e18ff */
[----:B--2---:R-:W-:-:S04]  /*05a0*/  IMAD R20, R21, R20, R12 ;  /* 0x0000001415147224 */ /* 0x004fc800078e020c */
[----:B---3--:R-:W-:-:S04]  /*05b0*/  IMAD R18, R18, R19, R20 ;  /* 0x0000001312127224 */ /* 0x008fc800078e0214 */
[----:B-----5:R-:W-:-:S04]  /*05c0*/  IMAD R16, R16, R17, R18 ;  /* 0x0000001110107224 */ /* 0x020fc800078e0212 */
[----:B------:R-:W-:-:S04]  /*05d0*/  IMAD R16, R22, R23, R16 ;  /* 0x0000001716107224 */ /* 0x000fc800078e0210 */
[----:B----4-:R-:W-:-:S04]  /*05e0*/  IMAD R9, R26, R9, R16 ;  /* 0x000000091a097224 */ /* 0x010fc800078e0210 */
[----:B------:R-:W-:-:S04]  /*05f0*/  IMAD R4, R27, R4, R9 ;  /* 0x000000041b047224 */ /* 0x000fc800078e0209 */
[----:B------:R-:W-:-:S04]  /*0600*/  IMAD R7, R24, R7, R4 ;  /* 0x0000000718077224 */ /* 0x000fc800078e0204 */
[----:B------:R-:W-:Y:S01]  /*0610*/  IMAD R12, R25, R10, R7 ;  /* 0x0000000a190c7224 */ /* 0x000fe200078e0207 */
[----:B------:R-:W-:Y:S06]  /*0620*/  BRA.U UP1, `(.L_x_2) ;  /* 0xfffffffd01347547 */ /* 0x000fec000b83ffff */
.L_x_1:
[----:B------:R-:W-:Y:S05]  /*0630*/  BRA.U !UP0, `(.L_x_0) ;  /* 0x0000000508147547 */ /* 0x000fea000b800000 */
[----:B------:R-:W-:Y:S01]  /*0640*/  UISETP.GE.U32.AND UP0, UPT, UR19, 0x4, UPT ;  /* 0x000000041300788c */ /* 0x000fe2000bf06070 */
[----:B------:R-:W-:Y:S01]  /*0650*/  IADD3 R2, PT, PT, R0, -R13, RZ ;  /* 0x8000000d00027210 */ /* 0x000fe20007ffe0ff */
[----:B------:R-:W-:-:S04]  /*0660*/  ULOP3.LUT UR5, UR18, 0x3, URZ, 0xc0, !UPT ;  /* 0x0000000312057892 */ /* 0x000fc8000f8ec0ff */
[----:B------:R-:W-:-:S03]  /*0670*/  UISETP.NE.AND UP1, UPT, UR5, URZ, UPT ;  /* 0x000000ff0500728c */ /* 0x000fc6000bf25270 */
[----:B------:R-:W-:Y:S08]  /*0680*/  BRA.U !UP0, `(.L_x_3) ;  /* 0x0000000108687547 */ /* 0x000ff0000b800000 */
[----:B------:R-:W0:Y:S01]  /*0690*/  LDC.64 R6, c[0x0][0x388] ;  /* 0x0000e200ff067b82 */ /* 0x000e220000000a00 */
[----:B------:R-:W-:Y:S01]  /*06a0*/  IMAD.U32 R8, RZ, RZ, UR4 ;  /* 0x00000004ff087e24 */ /* 0x000fe2000f8e00ff */
[----:B------:R-:W-:Y:S02]  /*06b0*/  IADD3 R3, PT, PT, R2, UR4, RZ ;  /* 0x0000000402037c10 */ /* 0x000fe4000fffe0ff */
[----:B------:R-:W-:Y:S01]  /*06c0*/  MOV R11, UR18 ;  /* 0x00000012000b7c02 */ /* 0x000fe20008000f00 */
[----:B------:R-:W-:-:S03]  /*06d0*/  IMAD R9, R8, UR18, R13 ;  /* 0x0000001208097c24 */ /* 0x000fc6000f8e020d */
[----:B------:R-:W1:Y:S01]  /*06e0*/  LDC.64 R4, c[0x0][0x380] ;  /* 0x0000e000ff047b82 */ /* 0x000e620000000a00 */
[----:B------:R-:W-:Y:S01]  /*06f0*/  MOV R15, UR18 ;  /* 0x00000012000f7c02 */ /* 0x000fe20008000f00 */
[----:B0-----:R-:W-:Y:S01]  /*0700*/  IMAD.WIDE R6, R9, 0x4, R6 ;  /* 0x0000000409067825 */ /* 0x001fe200078e0206 */
[----:B------:R-:W-:-:S05]  /*0710*/  MOV R9, UR18 ;  /* 0x0000001200097c02 */ /* 0x000fca0008000f00 */
[----:B------:R-:W-:Y:S02]  /*0720*/  IMAD.WIDE.U32 R8, R9, 0x4, R6 ;  /* 0x0000000409087825 */ /* 0x000fe400078e0006 */
[----:B------:R-:W2:Y:S02]  /*0730*/  LDG.E R6, desc[UR16][R6.64] ;  /* 0x0000001006067981 */ /* 0x000ea4000c1e1900 */
[----:B-1----:R-:W-:-:S04]  /*0740*/  IMAD.WIDE R4, R3, 0x4, R4 ;  /* 0x0000000403047825 */ /* 0x002fc800078e0204 */
[----:B------:R-:W-:Y:S01]  /*0750*/  IMAD.WIDE.U32 R10, R11, 0x4, R8 ;  /* 0x000000040b0a7825 */ /* 0x000fe200078e0008 */
[----:B------:R-:W2:Y:S04]  /*0760*/  LDG.E R3, desc[UR16][R4.64] ;  /* 0x0000001004037981 */ /* 0x000ea8000c1e1900 */
[----:B------:R-:W3:Y:S01]  /*0770*/  LDG.E R8, desc[UR16][R8.64] ;  /* 0x0000001008087981 */ /* 0x000ee2000c1e1900 */
[----:B------:R-:W-:-:S03]  /*0780*/  IMAD.WIDE.U32 R14, R15, 0x4, R10 ;  /* 0x000000040f0e7825 */ /* 0x000fc600078e000a */
[----:B------:R-:W3:Y:S04]  /*0790*/  LDG.E R16, desc[UR16][R4.64+0x4] ;  /* 0x0000041004107981 */ /* 0x000ee8000c1e1900 */
[----:B------:R-:W4:Y:S04]  /*07a0*/  LDG.E R17, desc[UR16][R10.64] ;  /* 0x000000100a117981 */ /* 0x000f28000c1e1900 */
[----:B------:R-:W4:Y:S04]  /*07b0*/  LDG.E R18, desc[UR16][R4.64+0x8] ;  /* 0x0000081004127981 */ /* 0x000f28000c1e1900 */
[----:B------:R-:W5:Y:S04]  /*07c0*/  LDG.E R20, desc[UR16][R4.64+0xc] ;  /* 0x00000c1004147981 */ /* 0x000f68000c1e1900 */
[----:B------:R-:W5:Y:S01]  /*07d0*/  LDG.E R14, desc[UR16][R14.64] ;  /* 0x000000100e0e7981 */ /* 0x000f62000c1e1900 */
[----:B------:R-:W-:Y:S01]  /*07e0*/  UIADD3 UR4, UPT, UPT, UR4, 0x4, URZ ;  /* 0x0000000404047890 */ /* 0x000fe2000fffe0ff */
[----:B--2---:R-:W-:-:S04]  /*07f0*/  IMAD R3, R3, R6, R12 ;  /* 0x0000000603037224 */ /* 0x004fc800078e020c */
[----:B---3--:R-:W-:-:S04]  /*0800*/  IMAD R3, R16, R8, R3 ;  /* 0x0000000810037224 */ /* 0x008fc800078e0203 */
[----:B----4-:R-:W-:-:S04]  /*0810*/  IMAD R3, R18, R17, R3 ;  /* 0x0000001112037224 */ /* 0x010fc800078e0203 */
[----:B-----5:R-:W-:-:S07]  /*0820*/  IMAD R12, R20, R14, R3 ;  /* 0x0000000e140c7224 */ /* 0x020fce00078e0203 */
.L_x_3:
[----:B------:R-:W-:Y:S05]  /*0830*/  BRA.U !UP1, `(.L_x_0) ;  /* 0x0000000109947547 */ /* 0x000fea000b800000 */
[----:B------:R-:W-:Y:S01]  /*0840*/  UISETP.NE.AND UP0, UPT, UR5, 0x1, UPT ;  /* 0x000000010500788c */ /* 0x000fe2000bf05270 */
[----:B------:R-:W-:Y:S01]  /*0850*/  MOV R4, UR4 ;  /* 0x0000000400047c02 */ /* 0x000fe20008000f00 */
[----:B------:R-:W-:Y:S02]  /*0860*/  ULOP3.LUT UR5, UR18, 0x1, URZ, 0xc0, !UPT ;  /* 0x0000000112057892 */ /* 0x000fe4000f8ec0ff */
[----:B------:R-:W-:Y:S02]  /*0870*/  MOV R5, UR18 ;  /* 0x0000001200057c02 */ /* 0x000fe40008000f00 */
[----:B------:R-:W-:Y:S01]  /*0880*/  UISETP.NE.U32.AND UP1, UPT, UR5, 0x1, UPT ;  /* 0x000000010500788c */ /* 0x000fe2000bf25070 */
[----:B------:R-:W-:-:S04]  /*0890*/  PLOP3.LUT P0, PT, PT, PT, UP0, 0x80, 0x8 ;  /* 0x000000000008781c */ /* 0x000fc80003f0f008 */
[----:B------:R-:W0:Y:S01]  /*08a0*/  @UP0 LDCU.128 UR8, c[0x0][0x380] ;  /* 0x00007000ff0807ac */ /* 0x000e220008000c00 */
[----:B------:R-:W-:-:S05]  /*08b0*/  PLOP3.LUT P1, PT, PT, PT, UP1, 0x80, 0x8 ;  /* 0x000000000008781c */ /* 0x000fca0003f2f018 */
[----:B------:R-:W1:Y:S03]  /*08c0*/  @!UP1 LDCU.128 UR12, c[0x0][0x380] ;  /* 0x00007000ff0c97ac */ /* 0x000e660008000c00 */
[----:B------:R-:W-:Y:S01]  /*08d0*/  @P0 IMAD R3, R4, UR18, R13 ;  /* 0x0000001204030c24 */ /* 0x000fe2000f8e020d */
[----:B0-----:R-:W-:Y:S01]  /*08e0*/  MOV R10, UR10 ;  /* 0x0000000a000a7c02 */ /* 0x001fe20008000f00 */
[----:B------:R-:W-:Y:S01]  /*08f0*/  IMAD.U32 R7, RZ, RZ, UR9 ;  /* 0x00000009ff077e24 */ /* 0x000fe2000f8e00ff */
[----:B------:R-:W-:Y:S02]  /*0900*/  MOV R11, UR11 ;  /* 0x0000000b000b7c02 */ /* 0x000fe40008000f00 */
[----:B------:R-:W-:Y:S01]  /*0910*/  MOV R6, UR8 ;  /* 0x0000000800067c02 */ /* 0x000fe20008000f00 */
[----:B------:R-:W-:Y:S01]  /*0920*/  @P0 IMAD.WIDE R10, R3, 0x4, R10 ;  /* 0x00000004030a0825 */ /* 0x000fe200078e020a */
[----:B------:R-:W-:Y:S01]  /*0930*/  @P0 IADD3 R3, PT, PT, R2, UR4, RZ ;  /* 0x0000000402030c10 */ /* 0x000fe2000fffe0ff */
[----:B------:R-:W-:Y:S01]  /*0940*/  @UP0 UIADD3 UR4, UPT, UPT, UR4, 0x2, URZ ;  /* 0x0000000204040890 */ /* 0x000fe2000fffe0ff */
[----:B-1----:R-:W-:-:S02]  /*0950*/  MOV R8, UR12 ;  /* 0x0000000c00087c02 */ /* 0x002fc40008000f00 */
[----:B------:R-:W-:Y:S01]  /*0960*/  MOV R9, UR13 ;  /* 0x0000000d00097c02 */ /* 0x000fe20008000f00 */
[----:B------:R-:W-:Y:S01]  /*0970*/  @P0 IMAD.WIDE R6, R3, 0x4, R6 ;  /* 0x0000000403060825 */ /* 0x000fe200078e0206 */
[----:B------:R-:W-:Y:S01]  /*0980*/  MOV R14, UR14 ;  /* 0x0000000e000e7c02 */ /* 0x000fe20008000f00 */
[----:B------:R-:W2:Y:S01]  /*0990*/  @P0 LDG.E R16, desc[UR16][R10.64] ;  /* 0x000000100a100981 */ /* 0x000ea2000c1e1900 */
[----:B------:R-:W-:Y:S01]  /*09a0*/  MOV R18, UR4 ;  /* 0x0000000400127c02 */ /* 0x000fe20008000f00 */
[----:B------:R-:W-:Y:S01]  /*09b0*/  @P0 IMAD.WIDE.U32 R4, R5, 0x4, R10 ;  /* 0x0000000405040825 */ /* 0x000fe200078e000a */
[----:B------:R-:W-:Y:S01]  /*09c0*/  @!P1 IADD3 R3, PT, PT, R2, UR4, RZ ;  /* 0x0000000402039c10 */ /* 0x000fe2000fffe0ff */
[----:B------:R-:W2:Y:S01]  /*09d0*/  @P0 LDG.E R17, desc[UR16][R6.64] ;  /* 0x0000001006110981 */ /* 0x000ea2000c1e1900 */
[----:B------:R-:W-:Y:S01]  /*09e0*/  MOV R15, UR15 ;  /* 0x0000000f000f7c02 */ /* 0x000fe20008000f00 */
[----:B------:R-:W-:Y:S02]  /*09f0*/  @!P1 IMAD R13, R18, UR18, R13 ;  /* 0x00000012120d9c24 */ /* 0x000fe4000f8e020d */
[----:B------:R-:W-:Y:S01]  /*0a00*/  @!P1 IMAD.WIDE R2, R3, 0x4, R8 ;  /* 0x0000000403029825 */ /* 0x000fe200078e0208 */
[----:B------:R-:W3:Y:S03]  /*0a10*/  @P0 LDG.E R19, desc[UR16][R6.64+0x4] ;  /* 0x0000041006130981 */ /* 0x000ee6000c1e1900 */
[----:B------:R-:W-:Y:S01]  /*0a20*/  @!P1 IMAD.WIDE R8, R13, 0x4, R14 ;  /* 0x000000040d089825 */ /* 0x000fe200078e020e */
[----:B------:R-:W3:Y:S04]  /*0a30*/  @P0 LDG.E R4, desc[UR16][R4.64] ;  /* 0x0000001004040981 */ /* 0x000ee8000c1e1900 */
[----:B------:R-:W4:Y:S04]  /*0a40*/  @!P1 LDG.E R3, desc[UR16][R2.64] ;  /* 0x0000001002039981 */ /* 0x000f28000c1e1900 */
[----:B------:R-:W4:Y:S01]  /*0a50*/  @!P1 LDG.E R8, desc[UR16][R8.64] ;  /* 0x0000001008089981 */ /* 0x000f22000c1e1900 */
[----:B--2---:R-:W-:-:S04]  /*0a60*/  @P0 IMAD R16, R17, R16, R12 ;  /* 0x0000001011100224 */ /* 0x004fc800078e020c */
[----:B---3--:R-:W-:-:S04]  /*0a70*/  @P0 IMAD R12, R19, R4, R16 ;  /* 0x00000004130c0224 */ /* 0x008fc800078e0210 */
[----:B----4-:R-:W-:-:S07]  /*0a80*/  @!P1 IMAD R12, R3, R8, R12 ;  /* 0x00000008030c9224 */ /* 0x010fce00078e020c */
.L_x_0:
[----:B------:R-:W0:Y:S02]  /*0a90*/  LDC.64 R2, c[0x0][0x390] ;  /* 0x0000e400ff027b82 */ /* 0x000e240000000a00 */
[----:B0-----:R-:W-:-:S05]  /*0aa0*/  IMAD.WIDE R2, R0, 0x4, R2 ;  /* 0x0000000400027825 */ /* 0x001fca00078e0202 */
[----:B------:R-:W-:Y:S01]  /*0ab0*/  STG.E desc[UR16][R2.64], R12 ;  /* 0x0000000c02007986 */ /* 0x000fe2000c101910 */
[----:B------:R-:W-:Y:S05]  /*0ac0*/  EXIT ;  /* 0x000000000000794d */ /* 0x000fea0003800000 */
.L_x_4:
[----:B------:R-:W-:-:S00]  /*0ad0*/  BRA `(.L_x_4) ;  /* 0xfffffffc00fc7947 */ /* 0x000fc0000383ffff */
[----:B------:R-:W-:-:S00]  /*0ae0*/  NOP ;  /* 0x0000000000007918 */ /* 0x000fc00000000000 */
        /* <DEDUP_REMOVED lines=9> */
.L_x_5:


//--------------------- .nv.shared.reserved.0     --------------------------
	.section	.nv.shared.reserved.0,"aw",@nobits
	.weak		__nv_reservedSMEM_offset_0_alias
	.size		__nv_reservedSMEM_offset_0_alias, 0, 64
	.other		__nv_reservedSMEM_offset_0_alias,@"STO_CUDA_RESERVED_SHARED STV_DEFAULT"
__nv_reservedSMEM_offset_0_alias:
	.zero		0
	.zero		64


//--------------------- .nv.constant0._Z8multiplyPiS_S_i --------------------------
	.section	.nv.constant0._Z8multiplyPiS_S_i,"a",@progbits
	.sectionflags	@""
	.align	4
.nv.constant0._Z8multiplyPiS_S_i:
	.zero		924


//--------------------- SYMBOLS --------------------------

	.type		.nv.reservedSmem.offset0,@object
	.size		.nv.reservedSmem.offset0,0x4
